	.headerflags	@"EF_CUDA_TEXMODE_UNIFIED EF_CUDA_64BIT_ADDRESS EF_CUDA_ACCELERATORS EF_CUDA_SM90 EF_CUDA_VIRTUAL_SM(EF_CUDA_SM90)"
	.elftype	@"ET_EXEC"


//--------------------- .nv.info                  --------------------------
	.section	.nv.info,"",@"SHT_CUDA_INFO"
	.align	4


	//----- nvinfo : EIATTR_REGCOUNT
	.align		4
        /*0000*/ 	.byte	0x04, 0x2f
        /*0002*/ 	.short	(.L_2 - .L_1)
	.align		4
.L_1:
        /*0004*/ 	.word	index@(triton_poi_fused_gelu_0)
        /*0008*/ 	.word	0x00000012


	//----- nvinfo : EIATTR_MIN_STACK_SIZE
	.align		4
.L_2:
        /*000c*/ 	.byte	0x04, 0x12
        /*000e*/ 	.short	(.L_4 - .L_3)
	.align		4
.L_3:
        /*0010*/ 	.word	index@(triton_poi_fused_gelu_0)
        /*0014*/ 	.word	0x00000000


	//----- nvinfo : EIATTR_FRAME_SIZE
	.align		4
.L_4:
        /*0018*/ 	.byte	0x04, 0x11
        /*001a*/ 	.short	(.L_6 - .L_5)
	.align		4
.L_5:
        /*001c*/ 	.word	index@(triton_poi_fused_gelu_0)
        /*0020*/ 	.word	0x00000000


	//----- nvinfo : EIATTR_MIN_STACK_SIZE
	.align		4
.L_6:
        /*0024*/ 	.byte	0x04, 0x12
        /*0026*/ 	.short	(.L_8 - .L_7)
	.align		4
.L_7:
        /*0028*/ 	.word	index@(triton_poi_fused_gelu_0)
        /*002c*/ 	.word	0x00000000
.L_8:


//--------------------- .nv.info.triton_poi_fused_gelu_0 --------------------------
	.section	.nv.info.triton_poi_fused_gelu_0,"",@"SHT_CUDA_INFO"
	.sectionflags	@""
	.align	4


	//----- nvinfo : EIATTR_CUDA_API_VERSION
	.align		4
        /*0000*/ 	.byte	0x04, 0x37
        /*0002*/ 	.short	(.L_10 - .L_9)
.L_9:
        /*0004*/ 	.word	0x0000007c


	//----- nvinfo : EIATTR_KPARAM_INFO
	.align		4
.L_10:
        /*0008*/ 	.byte	0x04, 0x17
        /*000a*/ 	.short	(.L_12 - .L_11)
.L_11:
        /*000c*/ 	.word	0x00000000
        /*0010*/ 	.short	0x0002
        /*0012*/ 	.short	0x0010
        /*0014*/ 	.byte	0x00, 0xf0, 0x11, 0x00


	//----- nvinfo : EIATTR_KPARAM_INFO
	.align		4
.L_12:
        /*0018*/ 	.byte	0x04, 0x17
        /*001a*/ 	.short	(.L_14 - .L_13)
.L_13:
        /*001c*/ 	.word	0x00000000
        /*0020*/ 	.short	0x0001
        /*0022*/ 	.short	0x0008
        /*0024*/ 	.byte	0x00, 0xf4, 0x21, 0x00


	//----- nvinfo : EIATTR_KPARAM_INFO
	.align		4
.L_14:
        /*0028*/ 	.byte	0x04, 0x17
        /*002a*/ 	.short	(.L_16 - .L_15)
.L_15:
        /*002c*/ 	.word	0x00000000
        /*0030*/ 	.short	0x0000
        /*0032*/ 	.short	0x0000
        /*0034*/ 	.byte	0x00, 0xf4, 0x21, 0x00


	//----- nvinfo : EIATTR_SPARSE_MMA_MASK
	.align		4
.L_16:
        /*0038*/ 	.byte	0x03, 0x50
        /*003a*/ 	.short	0x0000


	//----- nvinfo : EIATTR_MAXREG_COUNT
	.align		4
        /*003c*/ 	.byte	0x03, 0x1b
        /*003e*/ 	.short	0x00ff


	//----- nvinfo : EIATTR_EXIT_INSTR_OFFSETS
	.align		4
        /*0040*/ 	.byte	0x04, 0x1c
        /*0042*/ 	.short	(.L_18 - .L_17)


	//   ....[0]....
.L_17:
        /*0044*/ 	.word	0x000004f0


	//----- nvinfo : EIATTR_REQNTID
	.align		4
.L_18:
        /*0048*/ 	.byte	0x04, 0x10
        /*004a*/ 	.short	(.L_20 - .L_19)
.L_19:
        /*004c*/ 	.word	0x00000100
        /*0050*/ 	.word	0x00000001
        /*0054*/ 	.word	0x00000001


	//----- nvinfo : EIATTR_CBANK_PARAM_SIZE
	.align		4
.L_20:
        /*0058*/ 	.byte	0x03, 0x19
        /*005a*/ 	.short	0x0014


	//----- nvinfo : EIATTR_PARAM_CBANK
	.align		4
        /*005c*/ 	.byte	0x04, 0x0a
        /*005e*/ 	.short	(.L_22 - .L_21)
	.align		4
.L_21:
        /*0060*/ 	.word	index@(.nv.constant0.triton_poi_fused_gelu_0)
        /*0064*/ 	.short	0x0210
        /*0066*/ 	.short	0x0014


	//----- nvinfo : EIATTR_SW_WAR
	.align		4
.L_22:
        /*0068*/ 	.byte	0x04, 0x36
        /*006a*/ 	.short	(.L_24 - .L_23)
.L_23:
        /*006c*/ 	.word	0x00000008
.L_24:


//--------------------- .nv.callgraph             --------------------------
	.section	.nv.callgraph,"",@"SHT_CUDA_CALLGRAPH"
	.align	4
	.sectionentsize	8
	.align		4
        /*0000*/ 	.word	0x00000000
	.align		4
        /*0004*/ 	.word	0xffffffff
	.align		4
        /*0008*/ 	.word	0x00000000
	.align		4
        /*000c*/ 	.word	0xfffffffe
	.align		4
        /*0010*/ 	.word	0x00000000
	.align		4
        /*0014*/ 	.word	0xfffffffd
	.align		4
        /*0018*/ 	.word	0x00000000
	.align		4
        /*001c*/ 	.word	0xfffffffc


//--------------------- .nv.constant4             --------------------------
	.section	.nv.constant4,"a",@progbits
	.align	8
	.align		8
.nv.constant4:
        /*0000*/ 	.dword	_$_str


//--------------------- .text.triton_poi_fused_gelu_0 --------------------------
	.section	.text.triton_poi_fused_gelu_0,"ax",@progbits
	.align	128
        .global         triton_poi_fused_gelu_0
        .type           triton_poi_fused_gelu_0,@function
        .size           triton_poi_fused_gelu_0,(.L_x_1 - triton_poi_fused_gelu_0)
        .other          triton_poi_fused_gelu_0,@"STO_CUDA_ENTRY STV_DEFAULT"
triton_poi_fused_gelu_0:
.text.triton_poi_fused_gelu_0:
[----:B------:R-:W-:Y:S01]  /*0000*/  LDC R1, c[0x0][0x28] ;  /* 0x00000a00ff017b82 */ /* 0x000fe20000000800 */
[----:B------:R-:W1:Y:S07]  /*0010*/  S2R R0, SR_TID.X ;  /* 0x0000000000007919 */ /* 0x000e6e0000002100 */
[----:B------:R-:W2:Y:S01]  /*0020*/  LDC.64 R2, c[0x0][0x210] ;  /* 0x00008400ff027b82 */ /* 0x000ea20000000a00 */
[----:B------:R-:W-:Y:S01]  /*0030*/  ULDC.64 UR4, c[0x0][0x208] ;  /* 0x0000820000047ab9 */ /* 0x000fe20000000a00 */
[----:B------:R-:W3:Y:S01]  /*0040*/  S2R R5, SR_CTAID.X ;  /* 0x0000000000057919 */ /* 0x000ee20000002500 */
[----:B------:R-:W-:Y:S01]  /*0050*/  HFMA2.MMA R8, -RZ, RZ, 0.470947265625, -12.46875 ;  /* 0x3789ca3cff087435 */ /* 0x000fe200000001ff */
[----:B------:R-:W-:Y:S01]  /*0060*/  MOV R10, 0xb9f560b9 ;  /* 0xb9f560b9000a7802 */ /* 0x000fe20000000f00 */
[----:B------:R-:W-:Y:S01]  /*0070*/  HFMA2.MMA R12, -RZ, RZ, 0.958984375, -6.1690807342529296875e-05 ;  /* 0x3bac840bff0c7435 */ /* 0x000fe200000001ff */
[----:B------:R-:W-:Y:S01]  /*0080*/  IMAD.MOV.U32 R11, RZ, RZ, 0x3789ca3c ;  /* 0x3789ca3cff0b7424 */ /* 0x000fe200078e00ff */
[----:B------:R-:W-:Y:S01]  /*0090*/  HFMA2.MMA R15, -RZ, RZ, 0.958984375, -6.1690807342529296875e-05 ;  /* 0x3bac840bff0f7435 */ /* 0x000fe200000001ff */
[----:B------:R-:W-:Y:S01]  /*00a0*/  MOV R13, 0xb9f560b9 ;  /* 0xb9f560b9000d7802 */ /* 0x000fe20000000f00 */
[----:B------:R-:W-:Y:S01]  /*00b0*/  ULDC.64 UR6, c[0x0][0x218] ;  /* 0x0000860000067ab9 */ /* 0x000fe20000000a00 */
[----:B-1----:R-:W-:-:S04]  /*00c0*/  SHF.L.U32 R0, R0, 0x1, RZ ;  /* 0x0000000100007819 */ /* 0x002fc800000006ff */
[----:B------:R-:W-:-:S04]  /*00d0*/  LOP3.LUT R0, R0, 0x1fe, RZ, 0xc0, !PT ;  /* 0x000001fe00007812 */ /* 0x000fc800078ec0ff */
[----:B---3--:R-:W-:-:S05]  /*00e0*/  LEA R0, R5, R0, 0x9 ;  /* 0x0000000005007211 */ /* 0x008fca00078e48ff */
[----:B--2---:R-:W-:-:S06]  /*00f0*/  IMAD.WIDE R2, R0, 0x4, R2 ;  /* 0x0000000400027825 */ /* 0x004fcc00078e0202 */
[----:B------:R-:W2:Y:S02]  /*0100*/  LDG.E.64 R2, desc[UR4][R2.64] ;  /* 0x0000000402027981 */ /* 0x000ea4000c1e1b00 */
[----:B--2---:R-:W-:Y:S01]  /*0110*/  FMUL R4, R2, 0.70710676908493041992 ;  /* 0x3f3504f302047820 */ /* 0x004fe20000400000 */
[----:B------:R-:W-:-:S03]  /*0120*/  FMUL R5, R3, 0.70710676908493041992 ;  /* 0x3f3504f303057820 */ /* 0x000fc60000400000 */
[----:B------:R-:W-:Y:S01]  /*0130*/  FADD.FTZ R7, |R4|, -RZ ;  /* 0x800000ff04077221 */ /* 0x000fe20000010200 */
[----:B------:R-:W-:-:S04]  /*0140*/  FADD.FTZ R6, |R5|, -RZ ;  /* 0x800000ff05067221 */ /* 0x000fc80000010200 */
[----:B------:R-:W-:Y:S02]  /*0150*/  FSETP.GE.AND P0, PT, R7, 1.0029599666595458984, PT ;  /* 0x3f8060fe0700780b */ /* 0x000fe40003f06000 */
[----:B------:R-:W-:-:S11]  /*0160*/  FSETP.GE.AND P1, PT, R6, 1.0029599666595458984, PT ;  /* 0x3f8060fe0600780b */ /* 0x000fd60003f26000 */
[----:B------:R-:W-:Y:S01]  /*0170*/  @!P0 MOV R8, 0x38b1e96a ;  /* 0x38b1e96a00088802 */ /* 0x000fe20000000f00 */
[----:B------:R-:W-:Y:S01]  /*0180*/  @!P0 FMUL R7, R4, R4 ;  /* 0x0000000404078220 */ /* 0x000fe20000400000 */
[----:B------:R-:W-:Y:S01]  /*0190*/  @!P0 MOV R10, 0xba574d20 ;  /* 0xba574d20000a8802 */ /* 0x000fe20000000f00 */
[----:B------:R-:W-:Y:S01]  /*01a0*/  @!P1 IMAD.MOV.U32 R13, RZ, RZ, -0x45a8b2e0 ;  /* 0xba574d20ff0d9424 */ /* 0x000fe200078e00ff */
[----:B------:R-:W-:Y:S01]  /*01b0*/  @!P1 MOV R11, 0x38b1e96a ;  /* 0x38b1e96a000b9802 */ /* 0x000fe20000000f00 */
[----:B------:R-:W-:Y:S01]  /*01c0*/  @!P1 FMUL R6, R5, R5 ;  /* 0x0000000505069220 */ /* 0x000fe20000400000 */
[----:B------:R-:W-:Y:S01]  /*01d0*/  @!P0 MOV R12, 0x3baad5ea ;  /* 0x3baad5ea000c8802 */ /* 0x000fe20000000f00 */
[----:B------:R-:W-:Y:S01]  /*01e0*/  FFMA.FTZ R9, R7, R8, R10 ;  /* 0x0000000807097223 */ /* 0x000fe2000001000a */
[----:B------:R-:W-:Y:S01]  /*01f0*/  HFMA2.MMA R8, -RZ, RZ, -1.26171875, -2.110004425048828125e-05 ;  /* 0xbd0c8162ff087435 */ /* 0x000fe200000001ff */
[----:B------:R-:W-:Y:S01]  /*0200*/  FFMA.FTZ R14, R6, R11, R13 ;  /* 0x0000000b060e7223 */ /* 0x000fe2000001000d */
[----:B------:R-:W-:Y:S01]  /*0210*/  @!P1 IMAD.MOV.U32 R15, RZ, RZ, 0x3baad5ea ;  /* 0x3baad5eaff0f9424 */ /* 0x000fe200078e00ff */
[----:B------:R-:W-:Y:S01]  /*0220*/  MOV R11, 0xbd0c8162 ;  /* 0xbd0c8162000b7802 */ /* 0x000fe20000000f00 */
[----:B------:R-:W-:Y:S01]  /*0230*/  HFMA2.MMA R10, -RZ, RZ, 1.52734375, -41152 ;  /* 0x3e1cf906ff0a7435 */ /* 0x000fe200000001ff */
[----:B------:R-:W-:Y:S01]  /*0240*/  @!P1 MOV R11, 0xbcdc1be7 ;  /* 0xbcdc1be7000b9802 */ /* 0x000fe20000000f00 */
[-C--:B------:R-:W-:Y:S01]  /*0250*/  FFMA.FTZ R9, R9, R7.reuse, R12 ;  /* 0x0000000709097223 */ /* 0x080fe2000001000c */
[----:B------:R-:W-:Y:S01]  /*0260*/  @!P0 MOV R8, 0xbcdc1be7 ;  /* 0xbcdc1be700088802 */ /* 0x000fe20000000f00 */
[-C--:B------:R-:W-:Y:S01]  /*0270*/  FFMA.FTZ R14, R14, R6.reuse, R15 ;  /* 0x000000060e0e7223 */ /* 0x080fe2000001000f */
[----:B------:R-:W-:Y:S01]  /*0280*/  HFMA2.MMA R12, -RZ, RZ, 1.853515625, -0.00091457366943359375 ;  /* 0x3f6a937eff0c7435 */ /* 0x000fe200000001ff */
[----:B------:R-:W-:Y:S01]  /*0290*/  @!P0 IMAD.MOV.U32 R10, RZ, RZ, 0x3de718af ;  /* 0x3de718afff0a8424 */ /* 0x000fe200078e00ff */
[----:B------:R-:W-:Y:S01]  /*02a0*/  HFMA2.MMA R15, -RZ, RZ, 1.78125, -136.25 ;  /* 0x3f20d842ff0f7435 */ /* 0x000fe200000001ff */
[-C--:B------:R-:W-:Y:S01]  /*02b0*/  FFMA.FTZ R9, R9, R7.reuse, R8 ;  /* 0x0000000709097223 */ /* 0x080fe20000010008 */
[-C--:B------:R-:W-:Y:S01]  /*02c0*/  FFMA.FTZ R14, R14, R6.reuse, R11 ;  /* 0x000000060e0e7223 */ /* 0x080fe2000001000b */
[----:B------:R-:W-:Y:S01]  /*02d0*/  MOV R11, 0x3e1cf906 ;  /* 0x3e1cf906000b7802 */ /* 0x000fe20000000f00 */
[----:B------:R-:W-:Y:S01]  /*02e0*/  HFMA2.MMA R8, -RZ, RZ, 1.78125, -136.25 ;  /* 0x3f20d842ff087435 */ /* 0x000fe200000001ff */
[----:B------:R-:W-:Y:S01]  /*02f0*/  @!P1 IMAD.MOV.U32 R11, RZ, RZ, 0x3de718af ;  /* 0x3de718afff0b9424 */ /* 0x000fe200078e00ff */
[----:B------:R-:W-:Y:S01]  /*0300*/  @!P0 MOV R12, 0xbec093ac ;  /* 0xbec093ac000c8802 */ /* 0x000fe20000000f00 */
[-C--:B------:R-:W-:Y:S01]  /*0310*/  FFMA.FTZ R9, R9, R7.reuse, R10 ;  /* 0x0000000709097223 */ /* 0x080fe2000001000a */
[----:B------:R-:W-:Y:S01]  /*0320*/  MOV R13, 0x3f6a937e ;  /* 0x3f6a937e000d7802 */ /* 0x000fe20000000f00 */
[----:B------:R-:W-:Y:S01]  /*0330*/  FFMA.FTZ R14, R14, R6, R11 ;  /* 0x000000060e0e7223 */ /* 0x000fe2000001000b */
[----:B------:R-:W-:Y:S01]  /*0340*/  @!P1 MOV R13, 0xbec093ac ;  /* 0xbec093ac000d9802 */ /* 0x000fe20000000f00 */
[----:B------:R-:W-:Y:S01]  /*0350*/  FFMA.FTZ R9, R9, R7, R12 ;  /* 0x0000000709097223 */ /* 0x000fe2000001000c */
[----:B------:R-:W-:-:S02]  /*0360*/  @!P0 MOV R8, 0x3e0375d3 ;  /* 0x3e0375d300088802 */ /* 0x000fc40000000f00 */
[----:B------:R-:W-:Y:S01]  /*0370*/  @!P1 MOV R15, 0x3e0375d3 ;  /* 0x3e0375d3000f9802 */ /* 0x000fe20000000f00 */
[----:B------:R-:W-:Y:S01]  /*0380*/  FFMA.FTZ R14, R14, R6, R13 ;  /* 0x000000060e0e7223 */ /* 0x000fe2000001000d */
[----:B------:R-:W-:Y:S01]  /*0390*/  FSEL R11, -R7, R4, P0 ;  /* 0x00000004070b7208 */ /* 0x000fe20000000100 */
[----:B------:R-:W-:Y:S01]  /*03a0*/  FFMA.FTZ R8, R9, R7, R8 ;  /* 0x0000000709087223 */ /* 0x000fe20000010008 */
[----:B------:R-:W-:Y:S01]  /*03b0*/  FSEL R7, -R6, R5, P1 ;  /* 0x0000000506077208 */ /* 0x000fe20000800100 */
[----:B------:R-:W-:Y:S02]  /*03c0*/  FFMA.FTZ R14, R14, R6, R15 ;  /* 0x000000060e0e7223 */ /* 0x000fe4000001000f */
[----:B------:R-:W-:Y:S02]  /*03d0*/  FFMA.FTZ R8, R8, R11, R11 ;  /* 0x0000000b08087223 */ /* 0x000fe4000001000b */
[----:B------:R-:W-:Y:S02]  /*03e0*/  FFMA.FTZ R14, R14, R7, R7 ;  /* 0x000000070e0e7223 */ /* 0x000fe40000010007 */
[----:B------:R-:W1:Y:S08]  /*03f0*/  @P0 MUFU.EX2 R6, R8 ;  /* 0x0000000800060308 */ /* 0x000e700000000800 */
[----:B------:R-:W2:Y:S01]  /*0400*/  @P1 MUFU.EX2 R9, R14 ;  /* 0x0000000e00091308 */ /* 0x000ea20000000800 */
[----:B-1----:R-:W-:-:S05]  /*0410*/  @P0 FADD R7, -R6, 1 ;  /* 0x3f80000006070421 */ /* 0x002fca0000000100 */
[----:B------:R-:W-:Y:S01]  /*0420*/  @P0 LOP3.LUT R8, R7, 0x80000000, R4, 0xf8, !PT ;  /* 0x8000000007080812 */ /* 0x000fe200078ef804 */
[----:B------:R-:W-:Y:S01]  /*0430*/  FMUL R4, R3, 0.5 ;  /* 0x3f00000003047820 */ /* 0x000fe20000400000 */
[----:B------:R-:W-:Y:S01]  /*0440*/  SHF.R.S32.HI R3, RZ, 0x1f, R0 ;  /* 0x0000001fff037819 */ /* 0x000fe20000011400 */
[----:B--2---:R-:W-:Y:S01]  /*0450*/  @P1 FADD R6, -R9, 1 ;  /* 0x3f80000009061421 */ /* 0x004fe20000000100 */
[----:B------:R-:W-:Y:S01]  /*0460*/  FMUL R9, R2, 0.5 ;  /* 0x3f00000002097820 */ /* 0x000fe20000400000 */
[----:B------:R-:W-:Y:S01]  /*0470*/  FADD R8, R8, 1 ;  /* 0x3f80000008087421 */ /* 0x000fe20000000000 */
[C---:B------:R-:W-:Y:S02]  /*0480*/  LEA R2, P0, R0.reuse, UR6, 0x2 ;  /* 0x0000000600027c11 */ /* 0x040fe4000f8010ff */
[----:B------:R-:W-:Y:S01]  /*0490*/  @P1 LOP3.LUT R14, R6, 0x80000000, R5, 0xf8, !PT ;  /* 0x80000000060e1812 */ /* 0x000fe200078ef805 */
[----:B------:R-:W-:Y:S01]  /*04a0*/  FMUL R8, R9, R8 ;  /* 0x0000000809087220 */ /* 0x000fe20000400000 */
[----:B------:R-:W-:-:S03]  /*04b0*/  LEA.HI.X R3, R0, UR7, R3, 0x2, P0 ;  /* 0x0000000700037c11 */ /* 0x000fc600080f1403 */
[----:B------:R-:W-:-:S04]  /*04c0*/  FADD R5, R14, 1 ;  /* 0x3f8000000e057421 */ /* 0x000fc80000000000 */
[----:B------:R-:W-:-:S05]  /*04d0*/  FMUL R9, R4, R5 ;  /* 0x0000000504097220 */ /* 0x000fca0000400000 */
[----:B------:R-:W-:Y:S01]  /*04e0*/  STG.E.64 desc[UR4][R2.64], R8 ;  /* 0x0000000802007986 */ /* 0x000fe2000c101b04 */
[----:B------:R-:W-:Y:S05]  /*04f0*/  EXIT ;  /* 0x000000000000794d */ /* 0x000fea0003800000 */
.L_x_0:
[----:B------:R-:W-:-:S00]  /*0500*/  BRA `(.L_x_0) ;  /* 0xfffffffc00fc7947 */ /* 0x000fc0000383ffff */
[----:B------:R-:W-:-:S00]  /*0510*/  NOP ;  /* 0x0000000000007918 */ /* 0x000fc00000000000 */
        /* <DEDUP_REMOVED lines=14> */
.L_x_1:


//--------------------- .nv.global.init           --------------------------
	.section	.nv.global.init,"aw",@progbits
.nv.global.init:
	.type		_$_str,@object
	.size		_$_str,(.L_0 - _$_str)
_$_str:
        /*0000*/ 	.byte	0x5f, 0x5f, 0x43, 0x55, 0x44, 0x41, 0x5f, 0x46, 0x54, 0x5a, 0x00
.L_0:


//--------------------- .nv.constant0.triton_poi_fused_gelu_0 --------------------------
	.section	.nv.constant0.triton_poi_fused_gelu_0,"a",@progbits
	.sectionflags	@""
	.align	4
.nv.constant0.triton_poi_fused_gelu_0:
	.zero		548
